//
// Generated by NVIDIA NVVM Compiler
//
// Compiler Build ID: CL-36424714
// Cuda compilation tools, release 13.0, V13.0.88
// Based on NVVM 20.0.0
//

.version 9.0
.target sm_100
.address_size 64

	// .globl	_Z13multiply_cudaPfS_S_i
// _ZZ13multiply_cudaPfS_S_iE4bufA has been demoted
// _ZZ13multiply_cudaPfS_S_iE4bufB has been demoted

.visible .entry _Z13multiply_cudaPfS_S_i(
	.param .u64 .ptr .align 1 _Z13multiply_cudaPfS_S_i_param_0,
	.param .u64 .ptr .align 1 _Z13multiply_cudaPfS_S_i_param_1,
	.param .u64 .ptr .align 1 _Z13multiply_cudaPfS_S_i_param_2,
	.param .u32 _Z13multiply_cudaPfS_S_i_param_3
)
{
	.reg .pred 	%p<6>;
	.reg .b32 	%r<42>;
	.reg .b32 	%f<55>;
	.reg .b64 	%rd<13>;
	.reg .b64 	%fd<36>;
	// demoted variable
	.shared .align 4 .b8 _ZZ13multiply_cudaPfS_S_iE4bufA[1024];
	// demoted variable
	.shared .align 4 .b8 _ZZ13multiply_cudaPfS_S_iE4bufB[1024];
	ld.param.u64 	%rd4, [_Z13multiply_cudaPfS_S_i_param_0];
	ld.param.u64 	%rd5, [_Z13multiply_cudaPfS_S_i_param_1];
	ld.param.u64 	%rd6, [_Z13multiply_cudaPfS_S_i_param_2];
	ld.param.u32 	%r21, [_Z13multiply_cudaPfS_S_i_param_3];
	mov.u32 	%r22, %ctaid.x;
	mov.u32 	%r23, %ctaid.y;
	mov.u32 	%r1, %tid.x;
	mov.u32 	%r2, %tid.y;
	shl.b32 	%r24, %r23, 4;
	add.s32 	%r3, %r24, %r2;
	shl.b32 	%r4, %r22, 4;
	add.s32 	%r5, %r4, %r1;
	mul.lo.s32 	%r6, %r21, %r21;
	shl.b32 	%r25, %r2, 6;
	mov.u32 	%r26, _ZZ13multiply_cudaPfS_S_iE4bufA;
	add.s32 	%r7, %r26, %r25;
	shl.b32 	%r27, %r1, 2;
	add.s32 	%r8, %r7, %r27;
	mov.b32 	%r28, 0;
	st.shared.u32 	[%r8], %r28;
	mov.u32 	%r29, _ZZ13multiply_cudaPfS_S_iE4bufB;
	add.s32 	%r30, %r29, %r25;
	add.s32 	%r9, %r30, %r27;
	st.shared.u32 	[%r9], %r28;
	bar.sync 	0;
	setp.lt.s32 	%p1, %r21, 1;
	mov.f32 	%f54, 0f00000000;
	@%p1 bra 	$L__BB0_8;
	add.s32 	%r31, %r21, 15;
	shr.u32 	%r32, %r31, 4;
	add.s32 	%r10, %r29, %r27;
	neg.s32 	%r41, %r32;
	mad.lo.s32 	%r40, %r21, %r3, %r1;
	mad.lo.s32 	%r35, %r2, %r21, %r1;
	add.s32 	%r39, %r35, %r4;
	shl.b32 	%r14, %r21, 4;
	cvta.to.global.u64 	%rd1, %rd4;
	cvta.to.global.u64 	%rd2, %rd5;
	mov.f64 	%fd35, 0d0000000000000000;
$L__BB0_2:
	mul.wide.s32 	%rd7, %r40, 4;
	add.s64 	%rd3, %rd1, %rd7;
	setp.ge.s32 	%p2, %r40, %r6;
	@%p2 bra 	$L__BB0_4;
	ld.global.f32 	%f4, [%rd3];
	st.shared.f32 	[%r8], %f4;
$L__BB0_4:
	setp.ge.s32 	%p3, %r39, %r6;
	@%p3 bra 	$L__BB0_6;
	mul.wide.u32 	%rd8, %r39, 4;
	add.s64 	%rd9, %rd2, %rd8;
	ld.global.f32 	%f5, [%rd9];
	st.shared.f32 	[%r9], %f5;
$L__BB0_6:
	bar.sync 	0;
	ld.shared.f32 	%f6, [%r7];
	ld.shared.f32 	%f7, [%r10];
	mul.f32 	%f8, %f6, %f7;
	cvt.f64.f32 	%fd4, %f8;
	add.f64 	%fd5, %fd35, %fd4;
	ld.shared.f32 	%f9, [%r7+4];
	ld.shared.f32 	%f10, [%r10+64];
	mul.f32 	%f11, %f9, %f10;
	cvt.f64.f32 	%fd6, %f11;
	add.f64 	%fd7, %fd5, %fd6;
	ld.shared.f32 	%f12, [%r7+8];
	ld.shared.f32 	%f13, [%r10+128];
	mul.f32 	%f14, %f12, %f13;
	cvt.f64.f32 	%fd8, %f14;
	add.f64 	%fd9, %fd7, %fd8;
	ld.shared.f32 	%f15, [%r7+12];
	ld.shared.f32 	%f16, [%r10+192];
	mul.f32 	%f17, %f15, %f16;
	cvt.f64.f32 	%fd10, %f17;
	add.f64 	%fd11, %fd9, %fd10;
	ld.shared.f32 	%f18, [%r7+16];
	ld.shared.f32 	%f19, [%r10+256];
	mul.f32 	%f20, %f18, %f19;
	cvt.f64.f32 	%fd12, %f20;
	add.f64 	%fd13, %fd11, %fd12;
	ld.shared.f32 	%f21, [%r7+20];
	ld.shared.f32 	%f22, [%r10+320];
	mul.f32 	%f23, %f21, %f22;
	cvt.f64.f32 	%fd14, %f23;
	add.f64 	%fd15, %fd13, %fd14;
	ld.shared.f32 	%f24, [%r7+24];
	ld.shared.f32 	%f25, [%r10+384];
	mul.f32 	%f26, %f24, %f25;
	cvt.f64.f32 	%fd16, %f26;
	add.f64 	%fd17, %fd15, %fd16;
	ld.shared.f32 	%f27, [%r7+28];
	ld.shared.f32 	%f28, [%r10+448];
	mul.f32 	%f29, %f27, %f28;
	cvt.f64.f32 	%fd18, %f29;
	add.f64 	%fd19, %fd17, %fd18;
	ld.shared.f32 	%f30, [%r7+32];
	ld.shared.f32 	%f31, [%r10+512];
	mul.f32 	%f32, %f30, %f31;
	cvt.f64.f32 	%fd20, %f32;
	add.f64 	%fd21, %fd19, %fd20;
	ld.shared.f32 	%f33, [%r7+36];
	ld.shared.f32 	%f34, [%r10+576];
	mul.f32 	%f35, %f33, %f34;
	cvt.f64.f32 	%fd22, %f35;
	add.f64 	%fd23, %fd21, %fd22;
	ld.shared.f32 	%f36, [%r7+40];
	ld.shared.f32 	%f37, [%r10+640];
	mul.f32 	%f38, %f36, %f37;
	cvt.f64.f32 	%fd24, %f38;
	add.f64 	%fd25, %fd23, %fd24;
	ld.shared.f32 	%f39, [%r7+44];
	ld.shared.f32 	%f40, [%r10+704];
	mul.f32 	%f41, %f39, %f40;
	cvt.f64.f32 	%fd26, %f41;
	add.f64 	%fd27, %fd25, %fd26;
	ld.shared.f32 	%f42, [%r7+48];
	ld.shared.f32 	%f43, [%r10+768];
	mul.f32 	%f44, %f42, %f43;
	cvt.f64.f32 	%fd28, %f44;
	add.f64 	%fd29, %fd27, %fd28;
	ld.shared.f32 	%f45, [%r7+52];
	ld.shared.f32 	%f46, [%r10+832];
	mul.f32 	%f47, %f45, %f46;
	cvt.f64.f32 	%fd30, %f47;
	add.f64 	%fd31, %fd29, %fd30;
	ld.shared.f32 	%f48, [%r7+56];
	ld.shared.f32 	%f49, [%r10+896];
	mul.f32 	%f50, %f48, %f49;
	cvt.f64.f32 	%fd32, %f50;
	add.f64 	%fd33, %fd31, %fd32;
	ld.shared.f32 	%f51, [%r7+60];
	ld.shared.f32 	%f52, [%r10+960];
	mul.f32 	%f53, %f51, %f52;
	cvt.f64.f32 	%fd34, %f53;
	add.f64 	%fd35, %fd33, %fd34;
	bar.sync 	0;
	mov.b32 	%r36, 0;
	st.shared.u32 	[%r8], %r36;
	st.shared.u32 	[%r9], %r36;
	bar.sync 	0;
	add.s32 	%r41, %r41, 1;
	setp.ne.s32 	%p4, %r41, 0;
	add.s32 	%r40, %r40, 16;
	add.s32 	%r39, %r39, %r14;
	@%p4 bra 	$L__BB0_2;
	cvt.rn.f32.f64 	%f54, %fd35;
$L__BB0_8:
	max.s32 	%r37, %r3, %r5;
	setp.ge.s32 	%p5, %r37, %r21;
	@%p5 bra 	$L__BB0_10;
	mad.lo.s32 	%r38, %r21, %r3, %r5;
	cvta.to.global.u64 	%rd10, %rd6;
	mul.wide.u32 	%rd11, %r38, 4;
	add.s64 	%rd12, %rd10, %rd11;
	st.global.f32 	[%rd12], %f54;
$L__BB0_10:
	ret;

}


// ===== COMPILED SASS (sm_100) =====

	.target	sm_100

	.elftype	@"ET_EXEC"


//--------------------- .note.nv.tkinfo           --------------------------
	.section	.note.nv.tkinfo,"",@"SHT_NOTE"
	.sectionflags	@"SHF_NOTE_NV_TKINFO"
	.tkinfo
        /*0018*/ 	.word	0x00000002
        /*0030*/ 	.string	""
        /*0030*/ 	.string	"ptxas"
        /*0030*/ 	.string	"Cuda compilation tools, release 13.0, V13.0.88"
        /*0030*/ 	.string	"Build cuda_13.0.r13.0/compiler.36424714_0"
        /*0030*/ 	.string	"-arch sm_100 -m 64 "



//--------------------- .note.nv.cuinfo           --------------------------
	.section	.note.nv.cuinfo,"",@"SHT_NOTE"
	.sectionflags	@"SHF_NOTE_NV_CUINFO"
        /*0018*/ 	.short	0x0002
        /*001a*/ 	.short	0x0064
        /*001c*/ 	.short	0x0082
	.zero		2


//--------------------- .nv.info                  --------------------------
	.section	.nv.info,"",@"SHT_CUDA_INFO"
	.align	4


	//----- nvinfo : EIATTR_REGCOUNT
	.align		4
        /*0000*/ 	.byte	0x04, 0x2f
        /*0002*/ 	.short	(.L_1 - .L_0)
	.align		4
.L_0:
        /*0004*/ 	.word	index@(_Z13multiply_cudaPfS_S_i)
        /*0008*/ 	.word	0x00000020


	//----- nvinfo : EIATTR_FRAME_SIZE
	.align		4
.L_1:
        /*000c*/ 	.byte	0x04, 0x11
        /*000e*/ 	.short	(.L_3 - .L_2)
	.align		4
.L_2:
        /*0010*/ 	.word	index@(_Z13multiply_cudaPfS_S_i)
        /*0014*/ 	.word	0x00000000


	//----- nvinfo : EIATTR_MIN_STACK_SIZE
	.align		4
.L_3:
        /*0018*/ 	.byte	0x04, 0x12
        /*001a*/ 	.short	(.L_5 - .L_4)
	.align		4
.L_4:
        /*001c*/ 	.word	index@(_Z13multiply_cudaPfS_S_i)
        /*0020*/ 	.word	0x00000000
.L_5:


//--------------------- .nv.compat                --------------------------
	.section	.nv.compat,"",@"SHT_CUDA_COMPAT_INFO"
	.align	4
        /*0000*/ 	.byte	0x02, 0x09, 0x00, 0x00, 0x02, 0x02, 0x01, 0x00, 0x02, 0x05, 0x05, 0x00, 0x03, 0x07, 0x01, 0x01
        /*0010*/ 	.byte	0x02, 0x03, 0x00, 0x00, 0x02, 0x06, 0x01, 0x00, 0x04, 0x0b, 0x08, 0x00, 0x01, 0x00, 0x00, 0x00
        /*0020*/ 	.byte	0x00, 0x00, 0x00, 0x00


//--------------------- .nv.info._Z13multiply_cudaPfS_S_i --------------------------
	.section	.nv.info._Z13multiply_cudaPfS_S_i,"",@"SHT_CUDA_INFO"
	.sectionflags	@""
	.align	4


	//----- nvinfo : EIATTR_CUDA_API_VERSION
	.align		4
        /*0000*/ 	.byte	0x04, 0x37
        /*0002*/ 	.short	(.L_7 - .L_6)
.L_6:
        /*0004*/ 	.word	0x00000082


	//----- nvinfo : EIATTR_KPARAM_INFO
	.align		4
.L_7:
        /*0008*/ 	.byte	0x04, 0x17
        /*000a*/ 	.short	(.L_9 - .L_8)
.L_8:
        /*000c*/ 	.word	0x00000000
        /*0010*/ 	.short	0x0003
        /*0012*/ 	.short	0x0018
        /*0014*/ 	.byte	0x00, 0xf0, 0x11, 0x00


	//----- nvinfo : EIATTR_KPARAM_INFO
	.align		4
.L_9:
        /*0018*/ 	.byte	0x04, 0x17
        /*001a*/ 	.short	(.L_11 - .L_10)
.L_10:
        /*001c*/ 	.word	0x00000000
        /*0020*/ 	.short	0x0002
        /*0022*/ 	.short	0x0010
        /*0024*/ 	.byte	0x00, 0xf5, 0x21, 0x00


	//----- nvinfo : EIATTR_KPARAM_INFO
	.align		4
.L_11:
        /*0028*/ 	.byte	0x04, 0x17
        /*002a*/ 	.short	(.L_13 - .L_12)
.L_12:
        /*002c*/ 	.word	0x00000000
        /*0030*/ 	.short	0x0001
        /*0032*/ 	.short	0x0008
        /*0034*/ 	.byte	0x00, 0xf5, 0x21, 0x00


	//----- nvinfo : EIATTR_KPARAM_INFO
	.align		4
.L_13:
        /*0038*/ 	.byte	0x04, 0x17
        /*003a*/ 	.short	(.L_15 - .L_14)
.L_14:
        /*003c*/ 	.word	0x00000000
        /*0040*/ 	.short	0x0000
        /*0042*/ 	.short	0x0000
        /*0044*/ 	.byte	0x00, 0xf5, 0x21, 0x00


	//----- nvinfo : EIATTR_SPARSE_MMA_MASK
	.align		4
.L_15:
        /*0048*/ 	.byte	0x03, 0x50
        /*004a*/ 	.short	0x0000


	//----- nvinfo : EIATTR_MAXREG_COUNT
	.align		4
        /*004c*/ 	.byte	0x03, 0x1b
        /*004e*/ 	.short	0x00ff


	//----- nvinfo : EIATTR_NUM_BARRIERS
	.align		4
        /*0050*/ 	.byte	0x02, 0x4c
        /*0052*/ 	.byte	0x01
	.zero		1


	//----- nvinfo : EIATTR_MERCURY_ISA_VERSION
	.align		4
        /*0054*/ 	.byte	0x03, 0x5f
        /*0056*/ 	.short	0x0101


	//----- nvinfo : EIATTR_VRC_CTA_INIT_COUNT
	.align		4
        /*0058*/ 	.byte	0x02, 0x4a
	.zero		1
	.zero		1


	//----- nvinfo : EIATTR_EXIT_INSTR_OFFSETS
	.align		4
        /*005c*/ 	.byte	0x04, 0x1c
        /*005e*/ 	.short	(.L_17 - .L_16)


	//   ....[0]....
.L_16:
        /*0060*/ 	.word	0x000007f0


	//   ....[1]....
        /*0064*/ 	.word	0x00000840


	//----- nvinfo : EIATTR_CBANK_PARAM_SIZE
	.align		4
.L_17:
        /*0068*/ 	.byte	0x03, 0x19
        /*006a*/ 	.short	0x001c


	//----- nvinfo : EIATTR_PARAM_CBANK
	.align		4
        /*006c*/ 	.byte	0x04, 0x0a
        /*006e*/ 	.short	(.L_19 - .L_18)
	.align		4
.L_18:
        /*0070*/ 	.word	index@(.nv.constant0._Z13multiply_cudaPfS_S_i)
        /*0074*/ 	.short	0x0380
        /*0076*/ 	.short	0x001c


	//----- nvinfo : EIATTR_SW_WAR
	.align		4
.L_19:
        /*0078*/ 	.byte	0x04, 0x36
        /*007a*/ 	.short	(.L_21 - .L_20)
.L_20:
        /*007c*/ 	.word	0x00000008
.L_21:


//--------------------- .nv.callgraph             --------------------------
	.section	.nv.callgraph,"",@"SHT_CUDA_CALLGRAPH"
	.align	4
	.sectionentsize	8
	.align		4
        /*0000*/ 	.word	0x00000000
	.align		4
        /*0004*/ 	.word	0xffffffff
	.align		4
        /*0008*/ 	.word	0x00000000
	.align		4
        /*000c*/ 	.word	0xfffffffe
	.align		4
        /*0010*/ 	.word	0x00000000
	.align		4
        /*0014*/ 	.word	0xfffffffd
	.align		4
        /*0018*/ 	.word	0x00000000
	.align		4
        /*001c*/ 	.word	0xfffffffc


//--------------------- .text._Z13multiply_cudaPfS_S_i --------------------------
	.section	.text._Z13multiply_cudaPfS_S_i,"ax",@progbits
	.align	128
        .global         _Z13multiply_cudaPfS_S_i
        .type           _Z13multiply_cudaPfS_S_i,@function
        .size           _Z13multiply_cudaPfS_S_i,(.L_x_3 - _Z13multiply_cudaPfS_S_i)
        .other          _Z13multiply_cudaPfS_S_i,@"STO_CUDA_ENTRY STV_DEFAULT"
_Z13multiply_cudaPfS_S_i:
.text._Z13multiply_cudaPfS_S_i:
[----:B------:R-:W-:Y:S01]  /*0000*/  LDC R1, c[0x0][0x37c] ;  /* 0x0000df00ff017b82 */ /* 0x000fe20000000800 */
[----:B------:R-:W0:Y:S07]  /*0010*/  S2R R19, SR_TID.Y ;  /* 0x0000000000137919 */ /* 0x000e2e0000002200 */
[----:B------:R-:W1:Y:S01]  /*0020*/  S2UR UR6, SR_CgaCtaId ;  /* 0x00000000000679c3 */ /* 0x000e620000008800 */
[----:B------:R-:W2:Y:S01]  /*0030*/  LDCU UR8, c[0x0][0x398] ;  /* 0x00007300ff0877ac */ /* 0x000ea20008000800 */
[----:B------:R-:W-:Y:S01]  /*0040*/  HFMA2 R9, -RZ, RZ, 0, 0 ;  /* 0x00000000ff097431 */ /* 0x000fe200000001ff */
[----:B------:R-:W3:Y:S01]  /*0050*/  S2R R10, SR_TID.X ;  /* 0x00000000000a7919 */ /* 0x000ee20000002100 */
[----:B------:R-:W-:Y:S01]  /*0060*/  UMOV UR4, 0x400 ;  /* 0x0000040000047882 */ /* 0x000fe20000000000 */
[----:B------:R-:W4:Y:S01]  /*0070*/  S2R R5, SR_CTAID.Y ;  /* 0x0000000000057919 */ /* 0x000f220000002600 */
[----:B------:R-:W-:Y:S01]  /*0080*/  UIADD3 UR5, UPT, UPT, UR4, 0x400, URZ ;  /* 0x0000040004057890 */ /* 0x000fe2000fffe0ff */
[----:B------:R-:W5:Y:S01]  /*0090*/  S2R R8, SR_CTAID.X ;  /* 0x0000000000087919 */ /* 0x000f620000002500 */
[----:B--2---:R-:W-:-:S04]  /*00a0*/  MOV R12, UR8 ;  /* 0x00000008000c7c02 */ /* 0x004fc80008000f00 */
[----:B------:R-:W-:Y:S01]  /*00b0*/  ISETP.GE.AND P0, PT, R12, 0x1, PT ;  /* 0x000000010c00780c */ /* 0x000fe20003f06270 */
[----:B-1----:R-:W-:Y:S02]  /*00c0*/  ULEA UR4, UR6, UR4, 0x18 ;  /* 0x0000000406047291 */ /* 0x002fe4000f8ec0ff */
[----:B------:R-:W-:Y:S01]  /*00d0*/  ULEA UR5, UR6, UR5, 0x18 ;  /* 0x0000000506057291 */ /* 0x000fe2000f8ec0ff */
[----:B------:R-:W1:Y:S03]  /*00e0*/  LDCU.64 UR6, c[0x0][0x358] ;  /* 0x00006b00ff0677ac */ /* 0x000e660008000a00 */
[C---:B0-----:R-:W-:Y:S02]  /*00f0*/  LEA R0, R19.reuse, UR4, 0x6 ;  /* 0x0000000413007c11 */ /* 0x041fe4000f8e30ff */
[----:B------:R-:W-:Y:S02]  /*0100*/  LEA R3, R19, UR5, 0x6 ;  /* 0x0000000513037c11 */ /* 0x000fe4000f8e30ff */
[----:B---3--:R-:W-:-:S02]  /*0110*/  LEA R2, R10, R0, 0x2 ;  /* 0x000000000a027211 */ /* 0x008fc400078e10ff */
[----:B------:R-:W-:Y:S02]  /*0120*/  LEA R3, R10, R3, 0x2 ;  /* 0x000000030a037211 */ /* 0x000fe400078e10ff */
[----:B----4-:R-:W-:Y:S01]  /*0130*/  LEA R5, R5, R19, 0x4 ;  /* 0x0000001305057211 */ /* 0x010fe200078e20ff */
[----:B------:R0:W-:Y:S01]  /*0140*/  STS [R2], RZ ;  /* 0x000000ff02007388 */ /* 0x0001e20000000800 */
[----:B-----5:R-:W-:-:S03]  /*0150*/  LEA R16, R8, R10, 0x4 ;  /* 0x0000000a08107211 */ /* 0x020fc600078e20ff */
[----:B------:R0:W-:Y:S01]  /*0160*/  STS [R3], RZ ;  /* 0x000000ff03007388 */ /* 0x0001e20000000800 */
[----:B------:R-:W-:Y:S06]  /*0170*/  BAR.SYNC.DEFER_BLOCKING 0x0 ;  /* 0x0000000000007b1d */ /* 0x000fec0000010000 */
[----:B-1----:R-:W-:Y:S05]  /*0180*/  @!P0 BRA `(.L_x_0) ;  /* 0x0000000400908947 */ /* 0x002fea0003800000 */
[----:B------:R-:W1:Y:S01]  /*0190*/  LDC R17, c[0x0][0x398] ;  /* 0x0000e600ff117b82 */ /* 0x000e620000000800 */
[----:B------:R-:W-:Y:S01]  /*01a0*/  IADD3 R4, PT, PT, R12, 0xf, RZ ;  /* 0x0000000f0c047810 */ /* 0x000fe20007ffe0ff */
[-C--:B------:R-:W-:Y:S01]  /*01b0*/  IMAD R19, R19, R12.reuse, R10 ;  /* 0x0000000c13137224 */ /* 0x080fe200078e020a */
[----:B------:R-:W-:Y:S01]  /*01c0*/  LEA R18, R10, UR5, 0x2 ;  /* 0x000000050a127c11 */ /* 0x000fe2000f8e10ff */
[-C--:B------:R-:W-:Y:S01]  /*01d0*/  IMAD R20, R12, R12.reuse, RZ ;  /* 0x0000000c0c147224 */ /* 0x080fe200078e02ff */
[----:B------:R-:W-:Y:S01]  /*01e0*/  SHF.R.U32.HI R21, RZ, 0x4, R4 ;  /* 0x00000004ff157819 */ /* 0x000fe20000011604 */
[----:B------:R-:W-:Y:S01]  /*01f0*/  IMAD R4, R5, R12, R10 ;  /* 0x0000000c05047224 */ /* 0x000fe200078e020a */
[----:B------:R-:W-:Y:S01]  /*0200*/  LEA R19, R8, R19, 0x4 ;  /* 0x0000001308137211 */ /* 0x000fe200078e20ff */
[----:B------:R-:W2:Y:S01]  /*0210*/  LDC.64 R6, c[0x0][0x380] ;  /* 0x0000e000ff067b82 */ /* 0x000ea20000000a00 */
[----:B------:R-:W-:Y:S02]  /*0220*/  CS2R R8, SRZ ;  /* 0x0000000000087805 */ /* 0x000fe4000001ff00 */
[----:B------:R-:W-:-:S07]  /*0230*/  IADD3 R21, PT, PT, -R21, RZ, RZ ;  /* 0x000000ff15157210 */ /* 0x000fce0007ffe1ff */
.L_x_1:
[-C--:B------:R-:W-:Y:S01]  /*0240*/  ISETP.GE.AND P1, PT, R19, R20.reuse, PT ;  /* 0x000000141300720c */ /* 0x080fe20003f26270 */
[C---:B--2---:R-:W-:Y:S01]  /*0250*/  IMAD.WIDE R10, R4.reuse, 0x4, R6 ;  /* 0x00000004040a7825 */ /* 0x044fe200078e0206 */
[----:B------:R-:W-:-:S11]  /*0260*/  ISETP.GE.AND P0, PT, R4, R20, PT ;  /* 0x000000140400720c */ /* 0x000fd60003f06270 */
[----:B------:R-:W2:Y:S02]  /*0270*/  @!P1 LDC.64 R12, c[0x0][0x388] ;  /* 0x0000e200ff0c9b82 */ /* 0x000ea40000000a00 */
[----:B------:R-:W3:Y:S01]  /*0280*/  @!P0 LDG.E R11, desc[UR6][R10.64] ;  /* 0x000000060a0b8981 */ /* 0x000ee2000c1e1900 */
[----:B--2---:R-:W-:-:S06]  /*0290*/  @!P1 IMAD.WIDE.U32 R28, R19, 0x4, R12 ;  /* 0x00000004131c9825 */ /* 0x004fcc00078e000c */
[----:B------:R-:W2:Y:S04]  /*02a0*/  @!P1 LDG.E R28, desc[UR6][R28.64] ;  /* 0x000000061c1c9981 */ /* 0x000ea8000c1e1900 */
[----:B---3--:R-:W-:Y:S04]  /*02b0*/  @!P0 STS [R2], R11 ;  /* 0x0000000b02008388 */ /* 0x008fe80000000800 */
[----:B--2---:R-:W-:Y:S01]  /*02c0*/  @!P1 STS [R3], R28 ;  /* 0x0000001c03009388 */ /* 0x004fe20000000800 */
[----:B------:R-:W-:Y:S06]  /*02d0*/  BAR.SYNC.DEFER_BLOCKING 0x0 ;  /* 0x0000000000007b1d */ /* 0x000fec0000010000 */
[----:B------:R-:W-:Y:S04]  /*02e0*/  LDS R23, [R18] ;  /* 0x0000000012177984 */ /* 0x000fe80000000800 */
[----:B------:R-:W2:Y:S04]  /*02f0*/  LDS.128 R12, [R0] ;  /* 0x00000000000c7984 */ /* 0x000ea80000000c00 */
[----:B------:R-:W3:Y:S04]  /*0300*/  LDS R22, [R18+0x40] ;  /* 0x0000400012167984 */ /* 0x000ee80000000800 */
[----:B------:R-:W4:Y:S04]  /*0310*/  LDS R27, [R18+0x80] ;  /* 0x00008000121b7984 */ /* 0x000f280000000800 */
[----:B------:R-:W5:Y:S04]  /*0320*/  LDS R26, [R18+0xc0] ;  /* 0x0000c000121a7984 */ /* 0x000f680000000800 */
[----:B------:R-:W-:Y:S01]  /*0330*/  LDS R29, [R18+0x180] ;  /* 0x00018000121d7984 */ /* 0x000fe20000000800 */
[----:B--2---:R-:W-:-:S04]  /*0340*/  FMUL R23, R12, R23 ;  /* 0x000000170c177220 */ /* 0x004fc80000400000 */
[----:B------:R2:W0:Y:S01]  /*0350*/  F2F.F64.F32 R24, R23 ;  /* 0x0000001700187310 */ /* 0x0004220000201800 */
[----:B---3--:R-:W-:Y:S02]  /*0360*/  FMUL R28, R22, R13 ;  /* 0x0000000d161c7220 */ /* 0x008fe40000400000 */
[----:B------:R-:W-:Y:S04]  /*0370*/  LDS R22, [R18+0x140] ;  /* 0x0001400012167984 */ /* 0x000fe80000000800 */
[----:B--2---:R-:W-:Y:S01]  /*0380*/  LDS R23, [R18+0x100] ;  /* 0x0001000012177984 */ /* 0x004fe20000000800 */
[----:B0-----:R-:W-:-:S03]  /*0390*/  DADD R24, R24, R8 ;  /* 0x0000000018187229 */ /* 0x001fc60000000008 */
[----:B------:R-:W0:Y:S01]  /*03a0*/  LDS.128 R8, [R0+0x10] ;  /* 0x0000100000087984 */ /* 0x000e220000000c00 */
[----:B------:R-:W2:Y:S01]  /*03b0*/  F2F.F64.F32 R12, R28 ;  /* 0x0000001c000c7310 */ /* 0x000ea20000201800 */
[----:B----4-:R-:W-:Y:S01]  /*03c0*/  FMUL R27, R27, R14 ;  /* 0x0000000e1b1b7220 */ /* 0x010fe20000400000 */
[----:B-----5:R-:W-:Y:S02]  /*03d0*/  FMUL R26, R26, R15 ;  /* 0x0000000f1a1a7220 */ /* 0x020fe40000400000 */
[----:B--2---:R-:W-:-:S04]  /*03e0*/  DADD R24, R24, R12 ;  /* 0x0000000018187229 */ /* 0x004fc8000000000c */
[----:B------:R2:W3:Y:S08]  /*03f0*/  F2F.F64.F32 R12, R27 ;  /* 0x0000001b000c7310 */ /* 0x0004f00000201800 */
[----:B------:R-:W4:Y:S01]  /*0400*/  F2F.F64.F32 R14, R26 ;  /* 0x0000001a000e7310 */ /* 0x000f220000201800 */
[----:B--2---:R-:W-:Y:S01]  /*0410*/  LDS R27, [R18+0x200] ;  /* 0x00020000121b7984 */ /* 0x004fe20000000800 */
[----:B---3--:R-:W-:Y:S01]  /*0420*/  DADD R12, R24, R12 ;  /* 0x00000000180c7229 */ /* 0x008fe2000000000c */
[----:B0-----:R-:W-:-:S05]  /*0430*/  FMUL R8, R8, R23 ;  /* 0x0000001708087220 */ /* 0x001fca0000400000 */
[----:B------:R0:W2:Y:S02]  /*0440*/  F2F.F64.F32 R24, R8 ;  /* 0x0000000800187310 */ /* 0x0000a40000201800 */
[----:B----4-:R-:W-:Y:S01]  /*0450*/  DADD R12, R12, R14 ;  /* 0x000000000c0c7229 */ /* 0x010fe2000000000e */
[----:B0-----:R-:W0:Y:S07]  /*0460*/  LDS R8, [R18+0x1c0] ;  /* 0x0001c00012087984 */ /* 0x001e2e0000000800 */
[----:B--2---:R-:W-:-:S02]  /*0470*/  DADD R24, R12, R24 ;  /* 0x000000000c187229 */ /* 0x004fc40000000018 */
[----:B------:R-:W2:Y:S01]  /*0480*/  LDS.128 R12, [R0+0x20] ;  /* 0x00002000000c7984 */ /* 0x000ea20000000c00 */
[----:B------:R-:W-:Y:S01]  /*0490*/  FMUL R28, R22, R9 ;  /* 0x00000009161c7220 */ /* 0x000fe20000400000 */
[----:B------:R-:W-:Y:S02]  /*04a0*/  FMUL R26, R29, R10 ;  /* 0x0000000a1d1a7220 */ /* 0x000fe40000400000 */
[----:B------:R-:W3:Y:S01]  /*04b0*/  LDS R10, [R18+0x240] ;  /* 0x00024000120a7984 */ /* 0x000ee20000000800 */
[----:B------:R-:W4:Y:S03]  /*04c0*/  F2F.F64.F32 R22, R28 ;  /* 0x0000001c00167310 */ /* 0x000f260000201800 */
[----:B------:R-:W5:Y:S01]  /*04d0*/  LDS R29, [R18+0x280] ;  /* 0x00028000121d7984 */ /* 0x000f620000000800 */
[----:B----4-:R-:W-:-:S04]  /*04e0*/  DADD R24, R24, R22 ;  /* 0x0000000018187229 */ /* 0x010fc80000000016 */
[----:B------:R4:W1:Y:S02]  /*04f0*/  F2F.F64.F32 R22, R26 ;  /* 0x0000001a00167310 */ /* 0x0008640000201800 */
[----:B----4-:R-:W-:Y:S01]  /*0500*/  LDS R26, [R18+0x3c0] ;  /* 0x0003c000121a7984 */ /* 0x010fe20000000800 */
[----:B0-----:R-:W-:-:S05]  /*0510*/  FMUL R11, R8, R11 ;  /* 0x0000000b080b7220 */ /* 0x001fca0000400000 */
[----:B------:R-:W0:Y:S01]  /*0520*/  F2F.F64.F32 R8, R11 ;  /* 0x0000000b00087310 */ /* 0x000e220000201800 */
[----:B-1----:R-:W-:Y:S01]  /*0530*/  DADD R22, R24, R22 ;  /* 0x0000000018167229 */ /* 0x002fe20000000016 */
[----:B--2---:R-:W-:Y:S02]  /*0540*/  FMUL R12, R12, R27 ;  /* 0x0000001b0c0c7220 */ /* 0x004fe40000400000 */
[----:B------:R-:W-:Y:S04]  /*0550*/  LDS R27, [R18+0x300] ;  /* 0x00030000121b7984 */ /* 0x000fe80000000800 */
[----:B------:R1:W2:Y:S01]  /*0560*/  F2F.F64.F32 R24, R12 ;  /* 0x0000000c00187310 */ /* 0x0002a20000201800 */
[----:B---3--:R-:W-:Y:S01]  /*0570*/  FMUL R28, R10, R13 ;  /* 0x0000000d0a1c7220 */ /* 0x008fe20000400000 */
[----:B-1----:R-:W1:Y:S01]  /*0580*/  LDS R12, [R18+0x2c0] ;  /* 0x0002c000120c7984 */ /* 0x002e620000000800 */
[----:B0-----:R-:W-:-:S05]  /*0590*/  DADD R8, R22, R8 ;  /* 0x0000000016087229 */ /* 0x001fca0000000008 */
[----:B------:R-:W0:Y:S03]  /*05a0*/  F2F.F64.F32 R22, R28 ;  /* 0x0000001c00167310 */ /* 0x000e260000201800 */
[----:B--2---:R-:W-:Y:S02]  /*05b0*/  DADD R24, R8, R24 ;  /* 0x0000000008187229 */ /* 0x004fe40000000018 */
[----:B------:R-:W2:Y:S06]  /*05c0*/  LDS.128 R8, [R0+0x30] ;  /* 0x0000300000087984 */ /* 0x000eac0000000c00 */
[----:B0-----:R-:W-:-:S02]  /*05d0*/  DADD R22, R24, R22 ;  /* 0x0000000018167229 */ /* 0x001fc40000000016 */
[----:B------:R-:W0:Y:S04]  /*05e0*/  LDS R24, [R18+0x340] ;  /* 0x0003400012187984 */ /* 0x000e280000000800 */
[----:B------:R-:W3:Y:S01]  /*05f0*/  LDS R25, [R18+0x380] ;  /* 0x0003800012197984 */ /* 0x000ee20000000800 */
[----:B-----5:R-:W-:Y:S01]  /*0600*/  FMUL R29, R29, R14 ;  /* 0x0000000e1d1d7220 */ /* 0x020fe20000400000 */
[----:B------:R-:W-:Y:S01]  /*0610*/  BAR.SYNC.DEFER_BLOCKING 0x0 ;  /* 0x0000000000007b1d */ /* 0x000fe20000010000 */
[----:B-1----:R-:W-:-:S05]  /*0620*/  FMUL R28, R12, R15 ;  /* 0x0000000f0c1c7220 */ /* 0x002fca0000400000 */
[----:B------:R-:W1:Y:S08]  /*0630*/  F2F.F64.F32 R12, R29 ;  /* 0x0000001d000c7310 */ /* 0x000e700000201800 */
[----:B------:R-:W4:Y:S01]  /*0640*/  F2F.F64.F32 R14, R28 ;  /* 0x0000001c000e7310 */ /* 0x000f220000201800 */
[----:B--2---:R-:W-:Y:S01]  /*0650*/  FMUL R27, R8, R27 ;  /* 0x0000001b081b7220 */ /* 0x004fe20000400000 */
[----:B-1----:R-:W-:-:S06]  /*0660*/  DADD R22, R22, R12 ;  /* 0x0000000016167229 */ /* 0x002fcc000000000c */
[----:B------:R-:W1:Y:S01]  /*0670*/  F2F.F64.F32 R12, R27 ;  /* 0x0000001b000c7310 */ /* 0x000e620000201800 */
[----:B0-----:R-:W-:Y:S01]  /*0680*/  FMUL R24, R24, R9 ;  /* 0x0000000918187220 */ /* 0x001fe20000400000 */
[----:B----4-:R-:W-:-:S06]  /*0690*/  DADD R14, R22, R14 ;  /* 0x00000000160e7229 */ /* 0x010fcc000000000e */
[----:B------:R-:W0:Y:S01]  /*06a0*/  F2F.F64.F32 R8, R24 ;  /* 0x0000001800087310 */ /* 0x000e220000201800 */
[----:B---3--:R-:W-:Y:S01]  /*06b0*/  FMUL R10, R25, R10 ;  /* 0x0000000a190a7220 */ /* 0x008fe20000400000 */
[----:B------:R-:W-:Y:S01]  /*06c0*/  FMUL R11, R26, R11 ;  /* 0x0000000b1a0b7220 */ /* 0x000fe20000400000 */
[----:B-1----:R-:W-:-:S05]  /*06d0*/  DADD R14, R14, R12 ;  /* 0x000000000e0e7229 */ /* 0x002fca000000000c */
[----:B------:R-:W1:Y:S01]  /*06e0*/  F2F.F64.F32 R12, R10 ;  /* 0x0000000a000c7310 */ /* 0x000e620000201800 */
[----:B------:R-:W-:Y:S02]  /*06f0*/  IADD3 R21, PT, PT, R21, 0x1, RZ ;  /* 0x0000000115157810 */ /* 0x000fe40007ffe0ff */
[----:B0-----:R-:W-:-:S05]  /*0700*/  DADD R14, R14, R8 ;  /* 0x000000000e0e7229 */ /* 0x001fca0000000008 */
[----:B------:R-:W0:Y:S01]  /*0710*/  F2F.F64.F32 R8, R11 ;  /* 0x0000000b00087310 */ /* 0x000e220000201800 */
[----:B------:R-:W-:Y:S02]  /*0720*/  ISETP.NE.AND P0, PT, R21, RZ, PT ;  /* 0x000000ff1500720c */ /* 0x000fe40003f05270 */
[----:B-1----:R-:W-:Y:S01]  /*0730*/  DADD R12, R14, R12 ;  /* 0x000000000e0c7229 */ /* 0x002fe2000000000c */
[----:B------:R3:W-:Y:S04]  /*0740*/  STS [R2], RZ ;  /* 0x000000ff02007388 */ /* 0x0007e80000000800 */
[----:B------:R3:W-:Y:S03]  /*0750*/  STS [R3], RZ ;  /* 0x000000ff03007388 */ /* 0x0007e60000000800 */
[----:B0-----:R-:W-:Y:S01]  /*0760*/  DADD R8, R12, R8 ;  /* 0x000000000c087229 */ /* 0x001fe20000000008 */
[----:B------:R-:W-:-:S02]  /*0770*/  MOV R12, R17 ;  /* 0x00000011000c7202 */ /* 0x000fc40000000f00 */
[----:B------:R-:W-:Y:S02]  /*0780*/  IADD3 R4, PT, PT, R4, 0x10, RZ ;  /* 0x0000001004047810 */ /* 0x000fe40007ffe0ff */
[----:B------:R-:W-:Y:S01]  /*0790*/  LEA R19, R12, R19, 0x4 ;  /* 0x000000130c137211 */ /* 0x000fe200078e20ff */
[----:B------:R-:W-:Y:S06]  /*07a0*/  BAR.SYNC.DEFER_BLOCKING 0x0 ;  /* 0x0000000000007b1d */ /* 0x000fec0000010000 */
[----:B---3--:R-:W-:Y:S05]  /*07b0*/  @P0 BRA `(.L_x_1) ;  /* 0xfffffff800a00947 */ /* 0x008fea000383ffff */
[----:B------:R1:W2:Y:S02]  /*07c0*/  F2F.F32.F64 R9, R8 ;  /* 0x0000000800097310 */ /* 0x0002a40000301000 */
.L_x_0:
[----:B------:R-:W-:-:S04]  /*07d0*/  VIMNMX R0, PT, PT, R5, R16, !PT ;  /* 0x0000001005007248 */ /* 0x000fc80007fe0100 */
[----:B------:R-:W-:-:S13]  /*07e0*/  ISETP.GE.AND P0, PT, R0, R12, PT ;  /* 0x0000000c0000720c */ /* 0x000fda0003f06270 */
[----:B------:R-:W-:Y:S05]  /*07f0*/  @P0 EXIT ;  /* 0x000000000000094d */ /* 0x000fea0003800000 */
[----:B0-----:R-:W0:Y:S01]  /*0800*/  LDC.64 R2, c[0x0][0x390] ;  /* 0x0000e400ff027b82 */ /* 0x001e220000000a00 */
[----:B------:R-:W-:-:S04]  /*0810*/  IMAD R5, R5, R12, R16 ;  /* 0x0000000c05057224 */ /* 0x000fc800078e0210 */
[----:B0-----:R-:W-:-:S05]  /*0820*/  IMAD.WIDE.U32 R2, R5, 0x4, R2 ;  /* 0x0000000405027825 */ /* 0x001fca00078e0002 */
[----:B--2---:R-:W-:Y:S01]  /*0830*/  STG.E desc[UR6][R2.64], R9 ;  /* 0x0000000902007986 */ /* 0x004fe2000c101906 */
[----:B------:R-:W-:Y:S05]  /*0840*/  EXIT ;  /* 0x000000000000794d */ /* 0x000fea0003800000 */
.L_x_2:
[----:B------:R-:W-:-:S00]  /*0850*/  BRA `(.L_x_2) ;  /* 0xfffffffc00fc7947 */ /* 0x000fc0000383ffff */
[----:B------:R-:W-:-:S00]  /*0860*/  NOP ;  /* 0x0000000000007918 */ /* 0x000fc00000000000 */
        /* <DEDUP_REMOVED lines=9> */
.L_x_3:


//--------------------- .nv.shared._Z13multiply_cudaPfS_S_i --------------------------
	.section	.nv.shared._Z13multiply_cudaPfS_S_i,"aw",@nobits
	.sectionflags	@""
	.align	4
.nv.shared._Z13multiply_cudaPfS_S_i:
	.zero		3072


//--------------------- .nv.shared.reserved.0     --------------------------
	.section	.nv.shared.reserved.0,"aw",@nobits
	.weak		__nv_reservedSMEM_offset_0_alias
	.size		__nv_reservedSMEM_offset_0_alias, 0, 64
	.other		__nv_reservedSMEM_offset_0_alias,@"STO_CUDA_RESERVED_SHARED STV_DEFAULT"
__nv_reservedSMEM_offset_0_alias:
	.zero		0
	.zero		64


//--------------------- .nv.constant0._Z13multiply_cudaPfS_S_i --------------------------
	.section	.nv.constant0._Z13multiply_cudaPfS_S_i,"a",@progbits
	.sectionflags	@""
	.align	4
.nv.constant0._Z13multiply_cudaPfS_S_i:
	.zero		924


//--------------------- SYMBOLS --------------------------

	.type		.nv.reservedSmem.offset0,@object
	.size		.nv.reservedSmem.offset0,0x4
	.type		.nv.reservedSmem.cap,@object
	.size		.nv.reservedSmem.cap,0x4
